//
// Generated by NVIDIA NVVM Compiler
//
// Compiler Build ID: CL-36424714
// Cuda compilation tools, release 13.0, V13.0.88
// Based on NVVM 20.0.0
//

.version 9.0
.target sm_100
.address_size 64

	// .globl	_Z16HelloWorldKernelv
.extern .func  (.param .b32 func_retval0) vprintf
(
	.param .b64 vprintf_param_0,
	.param .b64 vprintf_param_1
)
;
.global .align 1 .b8 $str[59] = {91, 66, 108, 111, 99, 107, 73, 100, 120, 91, 37, 100, 44, 32, 37, 100, 44, 32, 37, 100, 93, 44, 32, 116, 104, 114, 101, 97, 100, 73, 100, 120, 58, 91, 37, 100, 44, 32, 37, 100, 44, 32, 37, 100, 93, 32, 104, 101, 108, 108, 111, 32, 119, 111, 114, 108, 100, 10};

.visible .entry _Z16HelloWorldKernelv()
{
	.local .align 8 .b8 	__local_depot0[24];
	.reg .b64 	%SP;
	.reg .b64 	%SPL;
	.reg .b32 	%r<9>;
	.reg .b64 	%rd<5>;

	mov.u64 	%SPL, __local_depot0;
	cvta.local.u64 	%SP, %SPL;
	add.u64 	%rd1, %SP, 0;
	add.u64 	%rd2, %SPL, 0;
	mov.u32 	%r1, %ctaid.x;
	mov.u32 	%r2, %ctaid.y;
	mov.u32 	%r3, %ctaid.z;
	mov.u32 	%r4, %tid.x;
	mov.u32 	%r5, %tid.y;
	mov.u32 	%r6, %tid.z;
	st.local.v2.u32 	[%rd2], {%r1, %r2};
	st.local.v2.u32 	[%rd2+8], {%r3, %r4};
	st.local.v2.u32 	[%rd2+16], {%r5, %r6};
	mov.u64 	%rd3, $str;
	cvta.global.u64 	%rd4, %rd3;
	{ // callseq 0, 0
	.param .b64 param0;
	st.param.b64 	[param0], %rd4;
	.param .b64 param1;
	st.param.b64 	[param1], %rd1;
	.param .b32 retval0;
	call.uni (retval0), 
	vprintf, 
	(
	param0, 
	param1
	);
	ld.param.b32 	%r7, [retval0];
	} // callseq 0
	ret;

}
	// .globl	_Z12VecAddKernelPKfS0_Pfi
.visible .entry _Z12VecAddKernelPKfS0_Pfi(
	.param .u64 .ptr .align 1 _Z12VecAddKernelPKfS0_Pfi_param_0,
	.param .u64 .ptr .align 1 _Z12VecAddKernelPKfS0_Pfi_param_1,
	.param .u64 .ptr .align 1 _Z12VecAddKernelPKfS0_Pfi_param_2,
	.param .u32 _Z12VecAddKernelPKfS0_Pfi_param_3
)
{
	.reg .pred 	%p<2>;
	.reg .b32 	%r<6>;
	.reg .b32 	%f<4>;
	.reg .b64 	%rd<11>;

	ld.param.u64 	%rd1, [_Z12VecAddKernelPKfS0_Pfi_param_0];
	ld.param.u64 	%rd2, [_Z12VecAddKernelPKfS0_Pfi_param_1];
	ld.param.u64 	%rd3, [_Z12VecAddKernelPKfS0_Pfi_param_2];
	ld.param.u32 	%r2, [_Z12VecAddKernelPKfS0_Pfi_param_3];
	mov.u32 	%r3, %ctaid.x;
	mov.u32 	%r4, %tid.x;
	mov.u32 	%r5, %ntid.x;
	mad.lo.s32 	%r1, %r3, %r5, %r4;
	setp.ge.u32 	%p1, %r1, %r2;
	@%p1 bra 	$L__BB1_2;
	cvta.to.global.u64 	%rd4, %rd1;
	cvta.to.global.u64 	%rd5, %rd2;
	cvta.to.global.u64 	%rd6, %rd3;
	mul.wide.u32 	%rd7, %r1, 4;
	add.s64 	%rd8, %rd4, %rd7;
	ld.global.f32 	%f1, [%rd8];
	add.s64 	%rd9, %rd5, %rd7;
	ld.global.f32 	%f2, [%rd9];
	add.f32 	%f3, %f1, %f2;
	add.s64 	%rd10, %rd6, %rd7;
	st.global.f32 	[%rd10], %f3;
$L__BB1_2:
	ret;

}


// ===== COMPILED SASS (sm_100) =====

	.target	sm_100

	.elftype	@"ET_EXEC"


//--------------------- .note.nv.tkinfo           --------------------------
	.section	.note.nv.tkinfo,"",@"SHT_NOTE"
	.sectionflags	@"SHF_NOTE_NV_TKINFO"
	.tkinfo
        /*0018*/ 	.word	0x00000002
        /*0030*/ 	.string	""
        /*0030*/ 	.string	"ptxas"
        /*0030*/ 	.string	"Cuda compilation tools, release 13.0, V13.0.88"
        /*0030*/ 	.string	"Build cuda_13.0.r13.0/compiler.36424714_0"
        /*0030*/ 	.string	"-arch sm_100 -m 64 "



//--------------------- .note.nv.cuinfo           --------------------------
	.section	.note.nv.cuinfo,"",@"SHT_NOTE"
	.sectionflags	@"SHF_NOTE_NV_CUINFO"
        /*0018*/ 	.short	0x0002
        /*001a*/ 	.short	0x0064
        /*001c*/ 	.short	0x0082
	.zero		2


//--------------------- .nv.info                  --------------------------
	.section	.nv.info,"",@"SHT_CUDA_INFO"
	.align	4


	//----- nvinfo : EIATTR_REGCOUNT
	.align		4
        /*0000*/ 	.byte	0x04, 0x2f
        /*0002*/ 	.short	(.L_2 - .L_1)
	.align		4
.L_1:
        /*0004*/ 	.word	index@(_Z16HelloWorldKernelv)
        /*0008*/ 	.word	0x00000018


	//----- nvinfo : EIATTR_FRAME_SIZE
	.align		4
.L_2:
        /*000c*/ 	.byte	0x04, 0x11
        /*000e*/ 	.short	(.L_4 - .L_3)
	.align		4
.L_3:
        /*0010*/ 	.word	index@(_Z16HelloWorldKernelv)
        /*0014*/ 	.word	0x00000018


	//----- nvinfo : EIATTR_REGCOUNT
	.align		4
.L_4:
        /*0018*/ 	.byte	0x04, 0x2f
        /*001a*/ 	.short	(.L_6 - .L_5)
	.align		4
.L_5:
        /*001c*/ 	.word	index@(_Z12VecAddKernelPKfS0_Pfi)
        /*0020*/ 	.word	0x0000000c


	//----- nvinfo : EIATTR_FRAME_SIZE
	.align		4
.L_6:
        /*0024*/ 	.byte	0x04, 0x11
        /*0026*/ 	.short	(.L_8 - .L_7)
	.align		4
.L_7:
        /*0028*/ 	.word	index@(_Z12VecAddKernelPKfS0_Pfi)
        /*002c*/ 	.word	0x00000000


	//----- nvinfo : EIATTR_MIN_STACK_SIZE
	.align		4
.L_8:
        /*0030*/ 	.byte	0x04, 0x12
        /*0032*/ 	.short	(.L_10 - .L_9)
	.align		4
.L_9:
        /*0034*/ 	.word	index@(_Z12VecAddKernelPKfS0_Pfi)
        /*0038*/ 	.word	0x00000000


	//----- nvinfo : EIATTR_MIN_STACK_SIZE
	.align		4
.L_10:
        /*003c*/ 	.byte	0x04, 0x12
        /*003e*/ 	.short	(.L_12 - .L_11)
	.align		4
.L_11:
        /*0040*/ 	.word	index@(_Z16HelloWorldKernelv)
        /*0044*/ 	.word	0x00000018
.L_12:


//--------------------- .nv.compat                --------------------------
	.section	.nv.compat,"",@"SHT_CUDA_COMPAT_INFO"
	.align	4
        /*0000*/ 	.byte	0x02, 0x09, 0x00, 0x00, 0x02, 0x02, 0x01, 0x00, 0x02, 0x05, 0x05, 0x00, 0x03, 0x07, 0x01, 0x01
        /*0010*/ 	.byte	0x02, 0x03, 0x00, 0x00, 0x02, 0x06, 0x01, 0x00, 0x04, 0x0b, 0x08, 0x00, 0x09, 0x00, 0x00, 0x00
        /*0020*/ 	.byte	0x00, 0x00, 0x00, 0x00


//--------------------- .nv.info._Z12VecAddKernelPKfS0_Pfi --------------------------
	.section	.nv.info._Z12VecAddKernelPKfS0_Pfi,"",@"SHT_CUDA_INFO"
	.sectionflags	@""
	.align	4


	//----- nvinfo : EIATTR_CUDA_API_VERSION
	.align		4
        /*0000*/ 	.byte	0x04, 0x37
        /*0002*/ 	.short	(.L_14 - .L_13)
.L_13:
        /*0004*/ 	.word	0x00000082


	//----- nvinfo : EIATTR_KPARAM_INFO
	.align		4
.L_14:
        /*0008*/ 	.byte	0x04, 0x17
        /*000a*/ 	.short	(.L_16 - .L_15)
.L_15:
        /*000c*/ 	.word	0x00000000
        /*0010*/ 	.short	0x0003
        /*0012*/ 	.short	0x0018
        /*0014*/ 	.byte	0x00, 0xf0, 0x11, 0x00


	//----- nvinfo : EIATTR_KPARAM_INFO
	.align		4
.L_16:
        /*0018*/ 	.byte	0x04, 0x17
        /*001a*/ 	.short	(.L_18 - .L_17)
.L_17:
        /*001c*/ 	.word	0x00000000
        /*0020*/ 	.short	0x0002
        /*0022*/ 	.short	0x0010
        /*0024*/ 	.byte	0x00, 0xf5, 0x21, 0x00


	//----- nvinfo : EIATTR_KPARAM_INFO
	.align		4
.L_18:
        /*0028*/ 	.byte	0x04, 0x17
        /*002a*/ 	.short	(.L_20 - .L_19)
.L_19:
        /*002c*/ 	.word	0x00000000
        /*0030*/ 	.short	0x0001
        /*0032*/ 	.short	0x0008
        /*0034*/ 	.byte	0x00, 0xf5, 0x21, 0x00


	//----- nvinfo : EIATTR_KPARAM_INFO
	.align		4
.L_20:
        /*0038*/ 	.byte	0x04, 0x17
        /*003a*/ 	.short	(.L_22 - .L_21)
.L_21:
        /*003c*/ 	.word	0x00000000
        /*0040*/ 	.short	0x0000
        /*0042*/ 	.short	0x0000
        /*0044*/ 	.byte	0x00, 0xf5, 0x21, 0x00


	//----- nvinfo : EIATTR_SPARSE_MMA_MASK
	.align		4
.L_22:
        /*0048*/ 	.byte	0x03, 0x50
        /*004a*/ 	.short	0x0000


	//----- nvinfo : EIATTR_MAXREG_COUNT
	.align		4
        /*004c*/ 	.byte	0x03, 0x1b
        /*004e*/ 	.short	0x00ff


	//----- nvinfo : EIATTR_MERCURY_ISA_VERSION
	.align		4
        /*0050*/ 	.byte	0x03, 0x5f
        /*0052*/ 	.short	0x0101


	//----- nvinfo : EIATTR_VRC_CTA_INIT_COUNT
	.align		4
        /*0054*/ 	.byte	0x02, 0x4a
	.zero		1
	.zero		1


	//----- nvinfo : EIATTR_EXIT_INSTR_OFFSETS
	.align		4
        /*0058*/ 	.byte	0x04, 0x1c
        /*005a*/ 	.short	(.L_24 - .L_23)


	//   ....[0]....
.L_23:
        /*005c*/ 	.word	0x00000070


	//   ....[1]....
        /*0060*/ 	.word	0x00000130


	//----- nvinfo : EIATTR_CBANK_PARAM_SIZE
	.align		4
.L_24:
        /*0064*/ 	.byte	0x03, 0x19
        /*0066*/ 	.short	0x001c


	//----- nvinfo : EIATTR_PARAM_CBANK
	.align		4
        /*0068*/ 	.byte	0x04, 0x0a
        /*006a*/ 	.short	(.L_26 - .L_25)
	.align		4
.L_25:
        /*006c*/ 	.word	index@(.nv.constant0._Z12VecAddKernelPKfS0_Pfi)
        /*0070*/ 	.short	0x0380
        /*0072*/ 	.short	0x001c


	//----- nvinfo : EIATTR_SW_WAR
	.align		4
.L_26:
        /*0074*/ 	.byte	0x04, 0x36
        /*0076*/ 	.short	(.L_28 - .L_27)
.L_27:
        /*0078*/ 	.word	0x00000008
.L_28:


//--------------------- .nv.info._Z16HelloWorldKernelv --------------------------
	.section	.nv.info._Z16HelloWorldKernelv,"",@"SHT_CUDA_INFO"
	.sectionflags	@""
	.align	4


	//----- nvinfo : EIATTR_CUDA_API_VERSION
	.align		4
        /*0000*/ 	.byte	0x04, 0x37
        /*0002*/ 	.short	(.L_30 - .L_29)
.L_29:
        /*0004*/ 	.word	0x00000082


	//----- nvinfo : EIATTR_SPARSE_MMA_MASK
	.align		4
.L_30:
        /*0008*/ 	.byte	0x03, 0x50
        /*000a*/ 	.short	0x0000


	//----- nvinfo : EIATTR_MAXREG_COUNT
	.align		4
        /*000c*/ 	.byte	0x03, 0x1b
        /*000e*/ 	.short	0x00ff


	//----- nvinfo : EIATTR_EXTERNS
	.align		4
        /*0010*/ 	.byte	0x04, 0x0f
        /*0012*/ 	.short	(.L_32 - .L_31)


	//   ....[0]....
	.align		4
.L_31:
        /*0014*/ 	.word	index@(vprintf)


	//----- nvinfo : EIATTR_MERCURY_ISA_VERSION
	.align		4
.L_32:
        /*0018*/ 	.byte	0x03, 0x5f
        /*001a*/ 	.short	0x0101


	//----- nvinfo : EIATTR_VRC_CTA_INIT_COUNT
	.align		4
        /*001c*/ 	.byte	0x02, 0x4a
	.zero		1
	.zero		1


	//----- nvinfo : EIATTR_SYSCALL_OFFSETS
	.align		4
        /*0020*/ 	.byte	0x04, 0x46
        /*0022*/ 	.short	(.L_34 - .L_33)


	//   ....[0]....
.L_33:
        /*0024*/ 	.word	0x00000150


	//----- nvinfo : EIATTR_EXIT_INSTR_OFFSETS
	.align		4
.L_34:
        /*0028*/ 	.byte	0x04, 0x1c
        /*002a*/ 	.short	(.L_36 - .L_35)


	//   ....[0]....
.L_35:
        /*002c*/ 	.word	0x00000160


	//----- nvinfo : EIATTR_SW_WAR
	.align		4
.L_36:
        /*0030*/ 	.byte	0x04, 0x36
        /*0032*/ 	.short	(.L_38 - .L_37)
.L_37:
        /*0034*/ 	.word	0x00000008
.L_38:


//--------------------- .nv.callgraph             --------------------------
	.section	.nv.callgraph,"",@"SHT_CUDA_CALLGRAPH"
	.align	4
	.sectionentsize	8
	.align		4
        /*0000*/ 	.word	0x00000000
	.align		4
        /*0004*/ 	.word	0xffffffff
	.align		4
        /*0008*/ 	.word	index@(_Z16HelloWorldKernelv)
	.align		4
        /*000c*/ 	.word	index@(vprintf)
	.align		4
        /*0010*/ 	.word	0x00000000
	.align		4
        /*0014*/ 	.word	0xfffffffe
	.align		4
        /*0018*/ 	.word	0x00000000
	.align		4
        /*001c*/ 	.word	0xfffffffd
	.align		4
        /*0020*/ 	.word	0x00000000
	.align		4
        /*0024*/ 	.word	0xfffffffc


//--------------------- .nv.constant4             --------------------------
	.section	.nv.constant4,"a",@progbits
	.align	8
	.align		8
.nv.constant4:
        /*0000*/ 	.dword	$str
	.align		8
        /*0008*/ 	.dword	vprintf


//--------------------- .text._Z12VecAddKernelPKfS0_Pfi --------------------------
	.section	.text._Z12VecAddKernelPKfS0_Pfi,"ax",@progbits
	.align	128
        .global         _Z12VecAddKernelPKfS0_Pfi
        .type           _Z12VecAddKernelPKfS0_Pfi,@function
        .size           _Z12VecAddKernelPKfS0_Pfi,(.L_x_3 - _Z12VecAddKernelPKfS0_Pfi)
        .other          _Z12VecAddKernelPKfS0_Pfi,@"STO_CUDA_ENTRY STV_DEFAULT"
_Z12VecAddKernelPKfS0_Pfi:
.text._Z12VecAddKernelPKfS0_Pfi:
[----:B------:R-:W-:Y:S01]  /*0000*/  LDC R1, c[0x0][0x37c] ;  /* 0x0000df00ff017b82 */ /* 0x000fe20000000800 */
[----:B------:R-:W0:Y:S07]  /*0010*/  S2R R9, SR_TID.X ;  /* 0x0000000000097919 */ /* 0x000e2e0000002100 */
[----:B------:R-:W0:Y:S01]  /*0020*/  S2UR UR4, SR_CTAID.X ;  /* 0x00000000000479c3 */ /* 0x000e220000002500 */
[----:B------:R-:W1:Y:S07]  /*0030*/  LDCU UR5, c[0x0][0x398] ;  /* 0x00007300ff0577ac */ /* 0x000e6e0008000800 */
[----:B------:R-:W0:Y:S02]  /*0040*/  LDC R0, c[0x0][0x360] ;  /* 0x0000d800ff007b82 */ /* 0x000e240000000800 */
[----:B0-----:R-:W-:-:S05]  /*0050*/  IMAD R9, R0, UR4, R9 ;  /* 0x0000000400097c24 */ /* 0x001fca000f8e0209 */
[----:B-1----:R-:W-:-:S13]  /*0060*/  ISETP.GE.U32.AND P0, PT, R9, UR5, PT ;  /* 0x0000000509007c0c */ /* 0x002fda000bf06070 */
[----:B------:R-:W-:Y:S05]  /*0070*/  @P0 EXIT ;  /* 0x000000000000094d */ /* 0x000fea0003800000 */
[----:B------:R-:W0:Y:S01]  /*0080*/  LDC.64 R2, c[0x0][0x380] ;  /* 0x0000e000ff027b82 */ /* 0x000e220000000a00 */
[----:B------:R-:W1:Y:S07]  /*0090*/  LDCU.64 UR4, c[0x0][0x358] ;  /* 0x00006b00ff0477ac */ /* 0x000e6e0008000a00 */
[----:B------:R-:W2:Y:S08]  /*00a0*/  LDC.64 R4, c[0x0][0x388] ;  /* 0x0000e200ff047b82 */ /* 0x000eb00000000a00 */
[----:B------:R-:W3:Y:S01]  /*00b0*/  LDC.64 R6, c[0x0][0x390] ;  /* 0x0000e400ff067b82 */ /* 0x000ee20000000a00 */
[----:B0-----:R-:W-:-:S06]  /*00c0*/  IMAD.WIDE.U32 R2, R9, 0x4, R2 ;  /* 0x0000000409027825 */ /* 0x001fcc00078e0002 */
[----:B-1----:R-:W4:Y:S01]  /*00d0*/  LDG.E R2, desc[UR4][R2.64] ;  /* 0x0000000402027981 */ /* 0x002f22000c1e1900 */
[----:B--2---:R-:W-:-:S06]  /*00e0*/  IMAD.WIDE.U32 R4, R9, 0x4, R4 ;  /* 0x0000000409047825 */ /* 0x004fcc00078e0004 */
[----:B------:R-:W4:Y:S01]  /*00f0*/  LDG.E R5, desc[UR4][R4.64] ;  /* 0x0000000404057981 */ /* 0x000f22000c1e1900 */
[----:B---3--:R-:W-:-:S04]  /*0100*/  IMAD.WIDE.U32 R6, R9, 0x4, R6 ;  /* 0x0000000409067825 */ /* 0x008fc800078e0006 */
[----:B----4-:R-:W-:-:S05]  /*0110*/  FADD R9, R2, R5 ;  /* 0x0000000502097221 */ /* 0x010fca0000000000 */
[----:B------:R-:W-:Y:S01]  /*0120*/  STG.E desc[UR4][R6.64], R9 ;  /* 0x0000000906007986 */ /* 0x000fe2000c101904 */
[----:B------:R-:W-:Y:S05]  /*0130*/  EXIT ;  /* 0x000000000000794d */ /* 0x000fea0003800000 */
.L_x_0:
[----:B------:R-:W-:-:S00]  /*0140*/  BRA `(.L_x_0) ;  /* 0xfffffffc00fc7947 */ /* 0x000fc0000383ffff */
[----:B------:R-:W-:-:S00]  /*0150*/  NOP ;  /* 0x0000000000007918 */ /* 0x000fc00000000000 */
        /* <DEDUP_REMOVED lines=10> */
.L_x_3:


//--------------------- .text._Z16HelloWorldKernelv --------------------------
	.section	.text._Z16HelloWorldKernelv,"ax",@progbits
	.align	128
        .global         _Z16HelloWorldKernelv
        .type           _Z16HelloWorldKernelv,@function
        .size           _Z16HelloWorldKernelv,(.L_x_4 - _Z16HelloWorldKernelv)
        .other          _Z16HelloWorldKernelv,@"STO_CUDA_ENTRY STV_DEFAULT"
_Z16HelloWorldKernelv:
.text._Z16HelloWorldKernelv:
[----:B------:R-:W0:Y:S01]  /*0000*/  LDC R1, c[0x0][0x37c] ;  /* 0x0000df00ff017b82 */ /* 0x000e220000000800 */
[----:B------:R-:W1:Y:S01]  /*0010*/  S2R R8, SR_CTAID.X ;  /* 0x0000000000087919 */ /* 0x000e620000002500 */
[----:B0-----:R-:W-:Y:S01]  /*0020*/  VIADD R1, R1, 0xffffffe8 ;  /* 0xffffffe801017836 */ /* 0x001fe20000000000 */
[----:B------:R-:W-:Y:S01]  /*0030*/  MOV R0, 0x8 ;  /* 0x0000000800007802 */ /* 0x000fe20000000f00 */
[----:B------:R-:W0:Y:S01]  /*0040*/  LDCU UR4, c[0x0][0x2f8] ;  /* 0x00005f00ff0477ac */ /* 0x000e220008000800 */
[----:B------:R-:W1:Y:S03]  /*0050*/  S2R R9, SR_CTAID.Y ;  /* 0x0000000000097919 */ /* 0x000e660000002600 */
[----:B------:R2:W3:Y:S01]  /*0060*/  LDC.64 R2, c[0x4][R0] ;  /* 0x0100000000027b82 */ /* 0x0004e20000000a00 */
[----:B------:R-:W4:Y:S01]  /*0070*/  LDCU.64 UR6, c[0x4][URZ] ;  /* 0x01000000ff0677ac */ /* 0x000f220008000a00 */
[----:B------:R-:W5:Y:S01]  /*0080*/  S2R R10, SR_CTAID.Z ;  /* 0x00000000000a7919 */ /* 0x000f620000002700 */
[----:B------:R-:W2:Y:S01]  /*0090*/  LDCU UR5, c[0x0][0x2fc] ;  /* 0x00005f80ff0577ac */ /* 0x000ea20008000800 */
[----:B------:R-:W5:Y:S01]  /*00a0*/  S2R R11, SR_TID.X ;  /* 0x00000000000b7919 */ /* 0x000f620000002100 */
[----:B------:R-:W5:Y:S01]  /*00b0*/  S2R R12, SR_TID.Y ;  /* 0x00000000000c7919 */ /* 0x000f620000002200 */
[----:B------:R-:W5:Y:S01]  /*00c0*/  S2R R13, SR_TID.Z ;  /* 0x00000000000d7919 */ /* 0x000f620000002300 */
[----:B0-----:R-:W-:Y:S01]  /*00d0*/  IADD3 R6, P0, PT, R1, UR4, RZ ;  /* 0x0000000401067c10 */ /* 0x001fe2000ff1e0ff */
[----:B----4-:R-:W-:Y:S01]  /*00e0*/  IMAD.U32 R4, RZ, RZ, UR6 ;  /* 0x00000006ff047e24 */ /* 0x010fe2000f8e00ff */
[----:B------:R-:W-:-:S03]  /*00f0*/  MOV R5, UR7 ;  /* 0x0000000700057c02 */ /* 0x000fc60008000f00 */
[----:B--2---:R-:W-:Y:S01]  /*0100*/  IMAD.X R7, RZ, RZ, UR5, P0 ;  /* 0x00000005ff077e24 */ /* 0x004fe200080e06ff */
[----:B-1----:R0:W-:Y:S04]  /*0110*/  STL.64 [R1], R8 ;  /* 0x0000000801007387 */ /* 0x0021e80000100a00 */
[----:B-----5:R0:W-:Y:S04]  /*0120*/  STL.64 [R1+0x8], R10 ;  /* 0x0000080a01007387 */ /* 0x0201e80000100a00 */
[----:B------:R0:W-:Y:S02]  /*0130*/  STL.64 [R1+0x10], R12 ;  /* 0x0000100c01007387 */ /* 0x0001e40000100a00 */
[----:B------:R-:W-:-:S07]  /*0140*/  LEPC R20, `(.L_x_1) ;  /* 0x000000001014794e */ /* 0x000fce0000000000 */
[----:B0--3--:R-:W-:Y:S05]  /*0150*/  CALL.ABS.NOINC R2 ;  /* 0x0000000002007343 */ /* 0x009fea0003c00000 */
.L_x_1:
[----:B------:R-:W-:Y:S05]  /*0160*/  EXIT ;  /* 0x000000000000794d */ /* 0x000fea0003800000 */
.L_x_2:
        /* <DEDUP_REMOVED lines=9> */
.L_x_4:


//--------------------- .nv.global.init           --------------------------
	.section	.nv.global.init,"aw",@progbits
.nv.global.init:
	.type		$str,@object
	.size		$str,(.L_0 - $str)
$str:
        /*0000*/ 	.byte	0x5b, 0x42, 0x6c, 0x6f, 0x63, 0x6b, 0x49, 0x64, 0x78, 0x5b, 0x25, 0x64, 0x2c, 0x20, 0x25, 0x64
        /*0010*/ 	.byte	0x2c, 0x20, 0x25, 0x64, 0x5d, 0x2c, 0x20, 0x74, 0x68, 0x72, 0x65, 0x61, 0x64, 0x49, 0x64, 0x78
        /*0020*/ 	.byte	0x3a, 0x5b, 0x25, 0x64, 0x2c, 0x20, 0x25, 0x64, 0x2c, 0x20, 0x25, 0x64, 0x5d, 0x20, 0x68, 0x65
        /*0030*/ 	.byte	0x6c, 0x6c, 0x6f, 0x20, 0x77, 0x6f, 0x72, 0x6c, 0x64, 0x0a, 0x00
.L_0:


//--------------------- .nv.shared.reserved.0     --------------------------
	.section	.nv.shared.reserved.0,"aw",@nobits
	.weak		__nv_reservedSMEM_offset_0_alias
	.size		__nv_reservedSMEM_offset_0_alias, 0, 64
	.other		__nv_reservedSMEM_offset_0_alias,@"STO_CUDA_RESERVED_SHARED STV_DEFAULT"
__nv_reservedSMEM_offset_0_alias:
	.zero		0
	.zero		64


//--------------------- .nv.constant0._Z12VecAddKernelPKfS0_Pfi --------------------------
	.section	.nv.constant0._Z12VecAddKernelPKfS0_Pfi,"a",@progbits
	.sectionflags	@""
	.align	4
.nv.constant0._Z12VecAddKernelPKfS0_Pfi:
	.zero		924


//--------------------- .nv.constant0._Z16HelloWorldKernelv --------------------------
	.section	.nv.constant0._Z16HelloWorldKernelv,"a",@progbits
	.sectionflags	@""
	.align	4
.nv.constant0._Z16HelloWorldKernelv:
	.zero		896


//--------------------- SYMBOLS --------------------------

	.type		.nv.reservedSmem.offset0,@object
	.size		.nv.reservedSmem.offset0,0x4
	.type		vprintf,@function
